//
// Generated by NVIDIA NVVM Compiler
//
// Compiler Build ID: CL-36424714
// Cuda compilation tools, release 13.0, V13.0.88
// Based on NVVM 20.0.0
//

.version 9.0
.target sm_100
.address_size 64

	// .globl	_Z12prime_numberPiS_

.visible .entry _Z12prime_numberPiS_(
	.param .u64 .ptr .align 1 _Z12prime_numberPiS__param_0,
	.param .u64 .ptr .align 1 _Z12prime_numberPiS__param_1
)
{
	.reg .pred 	%p<6>;
	.reg .b32 	%r<24>;
	.reg .b64 	%rd<7>;

	ld.param.u64 	%rd2, [_Z12prime_numberPiS__param_0];
	ld.param.u64 	%rd1, [_Z12prime_numberPiS__param_1];
	cvta.to.global.u64 	%rd3, %rd2;
	mov.u32 	%r1, %tid.x;
	add.s32 	%r20, %r1, 2;
	ld.global.u32 	%r3, [%rd3];
	setp.gt.s32 	%p1, %r20, %r3;
	mov.b32 	%r23, 0;
	@%p1 bra 	$L__BB0_7;
	mov.b32 	%r23, 0;
$L__BB0_2:
	setp.lt.u32 	%p2, %r20, 3;
	mov.b32 	%r14, 1;
	mov.u32 	%r22, %r14;
	@%p2 bra 	$L__BB0_6;
	mov.b32 	%r21, 2;
	bra.uni 	$L__BB0_5;
$L__BB0_4:
	add.s32 	%r21, %r21, 1;
	setp.eq.s32 	%p4, %r21, %r20;
	mov.u32 	%r22, %r14;
	@%p4 bra 	$L__BB0_6;
$L__BB0_5:
	rem.u32 	%r17, %r20, %r21;
	setp.ne.s32 	%p3, %r17, 0;
	mov.b32 	%r22, 0;
	@%p3 bra 	$L__BB0_4;
$L__BB0_6:
	add.s32 	%r23, %r22, %r23;
	add.s32 	%r20, %r20, 1024;
	setp.le.s32 	%p5, %r20, %r3;
	@%p5 bra 	$L__BB0_2;
$L__BB0_7:
	cvta.to.global.u64 	%rd4, %rd1;
	mul.wide.u32 	%rd5, %r1, 4;
	add.s64 	%rd6, %rd4, %rd5;
	st.global.u32 	[%rd6], %r23;
	ret;

}


// ===== COMPILED SASS (sm_100) =====

	.target	sm_100

	.elftype	@"ET_EXEC"


//--------------------- .note.nv.tkinfo           --------------------------
	.section	.note.nv.tkinfo,"",@"SHT_NOTE"
	.sectionflags	@"SHF_NOTE_NV_TKINFO"
	.tkinfo
        /*0018*/ 	.word	0x00000002
        /*0030*/ 	.string	""
        /*0030*/ 	.string	"ptxas"
        /*0030*/ 	.string	"Cuda compilation tools, release 13.0, V13.0.88"
        /*0030*/ 	.string	"Build cuda_13.0.r13.0/compiler.36424714_0"
        /*0030*/ 	.string	"-arch sm_100 -m 64 "



//--------------------- .note.nv.cuinfo           --------------------------
	.section	.note.nv.cuinfo,"",@"SHT_NOTE"
	.sectionflags	@"SHF_NOTE_NV_CUINFO"
        /*0018*/ 	.short	0x0002
        /*001a*/ 	.short	0x0064
        /*001c*/ 	.short	0x0082
	.zero		2


//--------------------- .nv.info                  --------------------------
	.section	.nv.info,"",@"SHT_CUDA_INFO"
	.align	4


	//----- nvinfo : EIATTR_REGCOUNT
	.align		4
        /*0000*/ 	.byte	0x04, 0x2f
        /*0002*/ 	.short	(.L_1 - .L_0)
	.align		4
.L_0:
        /*0004*/ 	.word	index@(_Z12prime_numberPiS_)
        /*0008*/ 	.word	0x00000010


	//----- nvinfo : EIATTR_FRAME_SIZE
	.align		4
.L_1:
        /*000c*/ 	.byte	0x04, 0x11
        /*000e*/ 	.short	(.L_3 - .L_2)
	.align		4
.L_2:
        /*0010*/ 	.word	index@(_Z12prime_numberPiS_)
        /*0014*/ 	.word	0x00000000


	//----- nvinfo : EIATTR_MIN_STACK_SIZE
	.align		4
.L_3:
        /*0018*/ 	.byte	0x04, 0x12
        /*001a*/ 	.short	(.L_5 - .L_4)
	.align		4
.L_4:
        /*001c*/ 	.word	index@(_Z12prime_numberPiS_)
        /*0020*/ 	.word	0x00000000
.L_5:


//--------------------- .nv.compat                --------------------------
	.section	.nv.compat,"",@"SHT_CUDA_COMPAT_INFO"
	.align	4
        /*0000*/ 	.byte	0x02, 0x09, 0x00, 0x00, 0x02, 0x02, 0x01, 0x00, 0x02, 0x05, 0x05, 0x00, 0x03, 0x07, 0x01, 0x01
        /*0010*/ 	.byte	0x02, 0x03, 0x00, 0x00, 0x02, 0x06, 0x01, 0x00, 0x04, 0x0b, 0x08, 0x00, 0x09, 0x00, 0x00, 0x00
        /*0020*/ 	.byte	0x00, 0x00, 0x00, 0x00


//--------------------- .nv.info._Z12prime_numberPiS_ --------------------------
	.section	.nv.info._Z12prime_numberPiS_,"",@"SHT_CUDA_INFO"
	.sectionflags	@""
	.align	4


	//----- nvinfo : EIATTR_CUDA_API_VERSION
	.align		4
        /*0000*/ 	.byte	0x04, 0x37
        /*0002*/ 	.short	(.L_7 - .L_6)
.L_6:
        /*0004*/ 	.word	0x00000082


	//----- nvinfo : EIATTR_KPARAM_INFO
	.align		4
.L_7:
        /*0008*/ 	.byte	0x04, 0x17
        /*000a*/ 	.short	(.L_9 - .L_8)
.L_8:
        /*000c*/ 	.word	0x00000000
        /*0010*/ 	.short	0x0001
        /*0012*/ 	.short	0x0008
        /*0014*/ 	.byte	0x00, 0xf5, 0x21, 0x00


	//----- nvinfo : EIATTR_KPARAM_INFO
	.align		4
.L_9:
        /*0018*/ 	.byte	0x04, 0x17
        /*001a*/ 	.short	(.L_11 - .L_10)
.L_10:
        /*001c*/ 	.word	0x00000000
        /*0020*/ 	.short	0x0000
        /*0022*/ 	.short	0x0000
        /*0024*/ 	.byte	0x00, 0xf5, 0x21, 0x00


	//----- nvinfo : EIATTR_SPARSE_MMA_MASK
	.align		4
.L_11:
        /*0028*/ 	.byte	0x03, 0x50
        /*002a*/ 	.short	0x0000


	//----- nvinfo : EIATTR_MAXREG_COUNT
	.align		4
        /*002c*/ 	.byte	0x03, 0x1b
        /*002e*/ 	.short	0x00ff


	//----- nvinfo : EIATTR_MERCURY_ISA_VERSION
	.align		4
        /*0030*/ 	.byte	0x03, 0x5f
        /*0032*/ 	.short	0x0101


	//----- nvinfo : EIATTR_VRC_CTA_INIT_COUNT
	.align		4
        /*0034*/ 	.byte	0x02, 0x4a
	.zero		1
	.zero		1


	//----- nvinfo : EIATTR_EXIT_INSTR_OFFSETS
	.align		4
        /*0038*/ 	.byte	0x04, 0x1c
        /*003a*/ 	.short	(.L_13 - .L_12)


	//   ....[0]....
.L_12:
        /*003c*/ 	.word	0x00000300


	//----- nvinfo : EIATTR_CRS_STACK_SIZE
	.align		4
.L_13:
        /*0040*/ 	.byte	0x04, 0x1e
        /*0042*/ 	.short	(.L_15 - .L_14)
.L_14:
        /*0044*/ 	.word	0x00000000


	//----- nvinfo : EIATTR_CBANK_PARAM_SIZE
	.align		4
.L_15:
        /*0048*/ 	.byte	0x03, 0x19
        /*004a*/ 	.short	0x0010


	//----- nvinfo : EIATTR_PARAM_CBANK
	.align		4
        /*004c*/ 	.byte	0x04, 0x0a
        /*004e*/ 	.short	(.L_17 - .L_16)
	.align		4
.L_16:
        /*0050*/ 	.word	index@(.nv.constant0._Z12prime_numberPiS_)
        /*0054*/ 	.short	0x0380
        /*0056*/ 	.short	0x0010


	//----- nvinfo : EIATTR_SW_WAR
	.align		4
.L_17:
        /*0058*/ 	.byte	0x04, 0x36
        /*005a*/ 	.short	(.L_19 - .L_18)
.L_18:
        /*005c*/ 	.word	0x00000008
.L_19:


//--------------------- .nv.callgraph             --------------------------
	.section	.nv.callgraph,"",@"SHT_CUDA_CALLGRAPH"
	.align	4
	.sectionentsize	8
	.align		4
        /*0000*/ 	.word	0x00000000
	.align		4
        /*0004*/ 	.word	0xffffffff
	.align		4
        /*0008*/ 	.word	0x00000000
	.align		4
        /*000c*/ 	.word	0xfffffffe
	.align		4
        /*0010*/ 	.word	0x00000000
	.align		4
        /*0014*/ 	.word	0xfffffffd
	.align		4
        /*0018*/ 	.word	0x00000000
	.align		4
        /*001c*/ 	.word	0xfffffffc


//--------------------- .text._Z12prime_numberPiS_ --------------------------
	.section	.text._Z12prime_numberPiS_,"ax",@progbits
	.align	128
        .global         _Z12prime_numberPiS_
        .type           _Z12prime_numberPiS_,@function
        .size           _Z12prime_numberPiS_,(.L_x_7 - _Z12prime_numberPiS_)
        .other          _Z12prime_numberPiS_,@"STO_CUDA_ENTRY STV_DEFAULT"
_Z12prime_numberPiS_:
.text._Z12prime_numberPiS_:
[----:B------:R-:W-:Y:S08]  /*0000*/  LDC R1, c[0x0][0x37c] ;  /* 0x0000df00ff017b82 */ /* 0x000ff00000000800 */
[----:B------:R-:W0:Y:S01]  /*0010*/  LDC.64 R2, c[0x0][0x380] ;  /* 0x0000e000ff027b82 */ /* 0x000e220000000a00 */
[----:B------:R-:W0:Y:S02]  /*0020*/  LDCU.64 UR4, c[0x0][0x358] ;  /* 0x00006b00ff0477ac */ /* 0x000e240008000a00 */
[----:B0-----:R-:W2:Y:S01]  /*0030*/  LDG.E R5, desc[UR4][R2.64] ;  /* 0x0000000402057981 */ /* 0x001ea2000c1e1900 */
[----:B------:R-:W-:Y:S01]  /*0040*/  BSSY.RECONVERGENT B0, `(.L_x_0) ;  /* 0x0000028000007945 */ /* 0x000fe20003800200 */
[----:B------:R-:W-:Y:S01]  /*0050*/  IMAD.MOV.U32 R7, RZ, RZ, RZ ;  /* 0x000000ffff077224 */ /* 0x000fe200078e00ff */
[----:B------:R-:W0:Y:S02]  /*0060*/  S2R R11, SR_TID.X ;  /* 0x00000000000b7919 */ /* 0x000e240000002100 */
[----:B0-----:R-:W-:-:S05]  /*0070*/  VIADD R0, R11, 0x2 ;  /* 0x000000020b007836 */ /* 0x001fca0000000000 */
[----:B--2---:R-:W-:-:S13]  /*0080*/  ISETP.GT.AND P0, PT, R0, R5, PT ;  /* 0x000000050000720c */ /* 0x004fda0003f04270 */
[----:B------:R-:W-:Y:S05]  /*0090*/  @P0 BRA `(.L_x_1) ;  /* 0x0000000000880947 */ /* 0x000fea0003800000 */
[----:B------:R-:W-:-:S07]  /*00a0*/  HFMA2 R7, -RZ, RZ, 0, 0 ;  /* 0x00000000ff077431 */ /* 0x000fce00000001ff */
.L_x_5:
[----:B------:R-:W-:Y:S01]  /*00b0*/  ISETP.GE.U32.AND P0, PT, R0, 0x3, PT ;  /* 0x000000030000780c */ /* 0x000fe20003f06070 */
[----:B------:R-:W-:Y:S01]  /*00c0*/  BSSY.RECONVERGENT B1, `(.L_x_2) ;  /* 0x000001b000017945 */ /* 0x000fe20003800200 */
[----:B------:R-:W-:-:S11]  /*00d0*/  IMAD.MOV.U32 R2, RZ, RZ, 0x1 ;  /* 0x00000001ff027424 */ /* 0x000fd600078e00ff */
[----:B------:R-:W-:Y:S05]  /*00e0*/  @!P0 BRA `(.L_x_3) ;  /* 0x0000000000608947 */ /* 0x000fea0003800000 */
[----:B------:R-:W-:-:S07]  /*00f0*/  MOV R9, 0x2 ;  /* 0x0000000200097802 */ /* 0x000fce0000000f00 */
.L_x_4:
[----:B------:R-:W0:Y:S01]  /*0100*/  I2F.U32.RP R4, R9 ;  /* 0x0000000900047306 */ /* 0x000e220000209000 */
[----:B------:R-:W-:-:S07]  /*0110*/  ISETP.NE.U32.AND P1, PT, R9, RZ, PT ;  /* 0x000000ff0900720c */ /* 0x000fce0003f25070 */
[----:B0-----:R-:W0:Y:S02]  /*0120*/  MUFU.RCP R4, R4 ;  /* 0x0000000400047308 */ /* 0x001e240000001000 */
[----:B0-----:R-:W-:-:S06]  /*0130*/  VIADD R2, R4, 0xffffffe ;  /* 0x0ffffffe04027836 */ /* 0x001fcc0000000000 */
[----:B------:R0:W1:Y:S02]  /*0140*/  F2I.FTZ.U32.TRUNC.NTZ R3, R2 ;  /* 0x0000000200037305 */ /* 0x000064000021f000 */
[----:B0-----:R-:W-:Y:S01]  /*0150*/  IMAD.MOV.U32 R2, RZ, RZ, RZ ;  /* 0x000000ffff027224 */ /* 0x001fe200078e00ff */
[----:B-1----:R-:W-:-:S05]  /*0160*/  IADD3 R6, PT, PT, RZ, -R3, RZ ;  /* 0x80000003ff067210 */ /* 0x002fca0007ffe0ff */
[----:B------:R-:W-:-:S04]  /*0170*/  IMAD R13, R6, R9, RZ ;  /* 0x00000009060d7224 */ /* 0x000fc800078e02ff */
[----:B------:R-:W-:-:S06]  /*0180*/  IMAD.HI.U32 R3, R3, R13, R2 ;  /* 0x0000000d03037227 */ /* 0x000fcc00078e0002 */
[----:B------:R-:W-:-:S05]  /*0190*/  IMAD.HI.U32 R3, R3, R0, RZ ;  /* 0x0000000003037227 */ /* 0x000fca00078e00ff */
[----:B------:R-:W-:-:S05]  /*01a0*/  IADD3 R3, PT, PT, -R3, RZ, RZ ;  /* 0x000000ff03037210 */ /* 0x000fca0007ffe1ff */
[----:B------:R-:W-:-:S05]  /*01b0*/  IMAD R6, R9, R3, R0 ;  /* 0x0000000309067224 */ /* 0x000fca00078e0200 */
[----:B------:R-:W-:-:S13]  /*01c0*/  ISETP.GE.U32.AND P0, PT, R6, R9, PT ;  /* 0x000000090600720c */ /* 0x000fda0003f06070 */
[----:B------:R-:W-:-:S05]  /*01d0*/  @P0 IMAD.IADD R6, R6, 0x1, -R9 ;  /* 0x0000000106060824 */ /* 0x000fca00078e0a09 */
[----:B------:R-:W-:-:S13]  /*01e0*/  ISETP.GE.U32.AND P0, PT, R6, R9, PT ;  /* 0x000000090600720c */ /* 0x000fda0003f06070 */
[-C--:B------:R-:W-:Y:S02]  /*01f0*/  @P0 IADD3 R6, PT, PT, R6, -R9.reuse, RZ ;  /* 0x8000000906060210 */ /* 0x080fe40007ffe0ff */
[----:B------:R-:W-:-:S04]  /*0200*/  @!P1 LOP3.LUT R6, RZ, R9, RZ, 0x33, !PT ;  /* 0x00000009ff069212 */ /* 0x000fc800078e33ff */
[----:B------:R-:W-:-:S13]  /*0210*/  ISETP.NE.AND P0, PT, R6, RZ, PT ;  /* 0x000000ff0600720c */ /* 0x000fda0003f05270 */
[----:B------:R-:W-:Y:S05]  /*0220*/  @!P0 BRA `(.L_x_3) ;  /* 0x0000000000108947 */ /* 0x000fea0003800000 */
[----:B------:R-:W-:-:S05]  /*0230*/  VIADD R9, R9, 0x1 ;  /* 0x0000000109097836 */ /* 0x000fca0000000000 */
[----:B------:R-:W-:-:S13]  /*0240*/  ISETP.NE.AND P0, PT, R9, R0, PT ;  /* 0x000000000900720c */ /* 0x000fda0003f05270 */
[----:B------:R-:W-:Y:S05]  /*0250*/  @P0 BRA `(.L_x_4) ;  /* 0xfffffffc00a80947 */ /* 0x000fea000383ffff */
[----:B------:R-:W-:-:S07]  /*0260*/  HFMA2 R2, -RZ, RZ, 0, 5.9604644775390625e-08 ;  /* 0x00000001ff027431 */ /* 0x000fce00000001ff */
.L_x_3:
[----:B------:R-:W-:Y:S05]  /*0270*/  BSYNC.RECONVERGENT B1 ;  /* 0x0000000000017941 */ /* 0x000fea0003800200 */
.L_x_2:
[----:B------:R-:W-:Y:S01]  /*0280*/  VIADD R0, R0, 0x400 ;  /* 0x0000040000007836 */ /* 0x000fe20000000000 */
[----:B------:R-:W-:-:S04]  /*0290*/  IADD3 R7, PT, PT, R2, R7, RZ ;  /* 0x0000000702077210 */ /* 0x000fc80007ffe0ff */
[----:B------:R-:W-:-:S13]  /*02a0*/  ISETP.GT.AND P0, PT, R0, R5, PT ;  /* 0x000000050000720c */ /* 0x000fda0003f04270 */
[----:B------:R-:W-:Y:S05]  /*02b0*/  @!P0 BRA `(.L_x_5) ;  /* 0xfffffffc007c8947 */ /* 0x000fea000383ffff */
.L_x_1:
[----:B------:R-:W-:Y:S05]  /*02c0*/  BSYNC.RECONVERGENT B0 ;  /* 0x0000000000007941 */ /* 0x000fea0003800200 */
.L_x_0:
[----:B------:R-:W0:Y:S02]  /*02d0*/  LDC.64 R2, c[0x0][0x388] ;  /* 0x0000e200ff027b82 */ /* 0x000e240000000a00 */
[----:B0-----:R-:W-:-:S05]  /*02e0*/  IMAD.WIDE.U32 R2, R11, 0x4, R2 ;  /* 0x000000040b027825 */ /* 0x001fca00078e0002 */
[----:B------:R-:W-:Y:S01]  /*02f0*/  STG.E desc[UR4][R2.64], R7 ;  /* 0x0000000702007986 */ /* 0x000fe2000c101904 */
[----:B------:R-:W-:Y:S05]  /*0300*/  EXIT ;  /* 0x000000000000794d */ /* 0x000fea0003800000 */
.L_x_6:
[----:B------:R-:W-:-:S00]  /*0310*/  BRA `(.L_x_6) ;  /* 0xfffffffc00fc7947 */ /* 0x000fc0000383ffff */
[----:B------:R-:W-:-:S00]  /*0320*/  NOP ;  /* 0x0000000000007918 */ /* 0x000fc00000000000 */
        /* <DEDUP_REMOVED lines=13> */
.L_x_7:


//--------------------- .nv.shared.reserved.0     --------------------------
	.section	.nv.shared.reserved.0,"aw",@nobits
	.weak		__nv_reservedSMEM_offset_0_alias
	.size		__nv_reservedSMEM_offset_0_alias, 0, 64
	.other		__nv_reservedSMEM_offset_0_alias,@"STO_CUDA_RESERVED_SHARED STV_DEFAULT"
__nv_reservedSMEM_offset_0_alias:
	.zero		0
	.zero		64


//--------------------- .nv.constant0._Z12prime_numberPiS_ --------------------------
	.section	.nv.constant0._Z12prime_numberPiS_,"a",@progbits
	.sectionflags	@""
	.align	4
.nv.constant0._Z12prime_numberPiS_:
	.zero		912


//--------------------- SYMBOLS --------------------------

	.type		.nv.reservedSmem.offset0,@object
	.size		.nv.reservedSmem.offset0,0x4
